//
// Generated by NVIDIA NVVM Compiler
//
// Compiler Build ID: CL-36424714
// Cuda compilation tools, release 13.0, V13.0.88
// Based on NVVM 20.0.0
//

.version 9.0
.target sm_100
.address_size 64

	// .globl	_Z16histogram_kernelPiiiS_
// _ZZ19histogram_kernel_smPiiiS_E15local_histogram has been demoted

.visible .entry _Z16histogram_kernelPiiiS_(
	.param .u64 .ptr .align 1 _Z16histogram_kernelPiiiS__param_0,
	.param .u32 _Z16histogram_kernelPiiiS__param_1,
	.param .u32 _Z16histogram_kernelPiiiS__param_2,
	.param .u64 .ptr .align 1 _Z16histogram_kernelPiiiS__param_3
)
{
	.reg .pred 	%p<5>;
	.reg .b32 	%r<9>;
	.reg .b64 	%rd<9>;

	ld.param.u64 	%rd1, [_Z16histogram_kernelPiiiS__param_0];
	ld.param.u32 	%r4, [_Z16histogram_kernelPiiiS__param_1];
	ld.param.u32 	%r3, [_Z16histogram_kernelPiiiS__param_2];
	ld.param.u64 	%rd2, [_Z16histogram_kernelPiiiS__param_3];
	mov.u32 	%r5, %ctaid.x;
	mov.u32 	%r6, %ntid.x;
	mov.u32 	%r7, %tid.x;
	mad.lo.s32 	%r1, %r5, %r6, %r7;
	setp.ge.s32 	%p1, %r1, %r4;
	@%p1 bra 	$L__BB0_3;
	cvta.to.global.u64 	%rd3, %rd1;
	mul.wide.s32 	%rd4, %r1, 4;
	add.s64 	%rd5, %rd3, %rd4;
	ld.global.u32 	%r2, [%rd5];
	setp.lt.s32 	%p2, %r2, 0;
	setp.ge.s32 	%p3, %r2, %r3;
	or.pred  	%p4, %p2, %p3;
	@%p4 bra 	$L__BB0_3;
	cvta.to.global.u64 	%rd6, %rd2;
	mul.wide.u32 	%rd7, %r2, 4;
	add.s64 	%rd8, %rd6, %rd7;
	atom.global.add.u32 	%r8, [%rd8], 1;
$L__BB0_3:
	ret;

}
	// .globl	_Z19histogram_kernel_smPiiiS_
.visible .entry _Z19histogram_kernel_smPiiiS_(
	.param .u64 .ptr .align 1 _Z19histogram_kernel_smPiiiS__param_0,
	.param .u32 _Z19histogram_kernel_smPiiiS__param_1,
	.param .u32 _Z19histogram_kernel_smPiiiS__param_2,
	.param .u64 .ptr .align 1 _Z19histogram_kernel_smPiiiS__param_3
)
{
	.reg .pred 	%p<7>;
	.reg .b32 	%r<21>;
	.reg .b64 	%rd<9>;
	// demoted variable
	.shared .align 4 .b8 _ZZ19histogram_kernel_smPiiiS_E15local_histogram[4096];
	ld.param.u64 	%rd1, [_Z19histogram_kernel_smPiiiS__param_0];
	ld.param.u32 	%r4, [_Z19histogram_kernel_smPiiiS__param_1];
	ld.param.u32 	%r5, [_Z19histogram_kernel_smPiiiS__param_2];
	ld.param.u64 	%rd2, [_Z19histogram_kernel_smPiiiS__param_3];
	mov.u32 	%r6, %ctaid.x;
	mov.u32 	%r7, %ntid.x;
	mov.u32 	%r1, %tid.x;
	mad.lo.s32 	%r2, %r6, %r7, %r1;
	setp.ge.u32 	%p1, %r1, %r5;
	@%p1 bra 	$L__BB1_2;
	shl.b32 	%r8, %r1, 2;
	mov.u32 	%r9, _ZZ19histogram_kernel_smPiiiS_E15local_histogram;
	add.s32 	%r10, %r9, %r8;
	mov.b32 	%r11, 0;
	st.shared.u32 	[%r10], %r11;
$L__BB1_2:
	bar.sync 	0;
	setp.ge.s32 	%p2, %r2, %r4;
	@%p2 bra 	$L__BB1_5;
	cvta.to.global.u64 	%rd3, %rd1;
	mul.wide.s32 	%rd4, %r2, 4;
	add.s64 	%rd5, %rd3, %rd4;
	ld.global.u32 	%r3, [%rd5];
	setp.lt.s32 	%p3, %r3, 0;
	setp.ge.s32 	%p4, %r3, %r5;
	or.pred  	%p5, %p3, %p4;
	@%p5 bra 	$L__BB1_5;
	shl.b32 	%r12, %r3, 2;
	mov.u32 	%r13, _ZZ19histogram_kernel_smPiiiS_E15local_histogram;
	add.s32 	%r14, %r13, %r12;
	atom.shared.add.u32 	%r15, [%r14], 1;
$L__BB1_5:
	bar.sync 	0;
	setp.ge.s32 	%p6, %r2, %r5;
	@%p6 bra 	$L__BB1_7;
	cvta.to.global.u64 	%rd6, %rd2;
	mul.wide.s32 	%rd7, %r2, 4;
	add.s64 	%rd8, %rd6, %rd7;
	shl.b32 	%r16, %r2, 2;
	mov.u32 	%r17, _ZZ19histogram_kernel_smPiiiS_E15local_histogram;
	add.s32 	%r18, %r17, %r16;
	ld.shared.u32 	%r19, [%r18];
	atom.global.add.u32 	%r20, [%rd8], %r19;
$L__BB1_7:
	ret;

}


// ===== COMPILED SASS (sm_100) =====

	.target	sm_100

	.elftype	@"ET_EXEC"


//--------------------- .note.nv.tkinfo           --------------------------
	.section	.note.nv.tkinfo,"",@"SHT_NOTE"
	.sectionflags	@"SHF_NOTE_NV_TKINFO"
	.tkinfo
        /*0018*/ 	.word	0x00000002
        /*0030*/ 	.string	""
        /*0030*/ 	.string	"ptxas"
        /*0030*/ 	.string	"Cuda compilation tools, release 13.0, V13.0.88"
        /*0030*/ 	.string	"Build cuda_13.0.r13.0/compiler.36424714_0"
        /*0030*/ 	.string	"-arch sm_100 -m 64 "



//--------------------- .note.nv.cuinfo           --------------------------
	.section	.note.nv.cuinfo,"",@"SHT_NOTE"
	.sectionflags	@"SHF_NOTE_NV_CUINFO"
        /*0018*/ 	.short	0x0002
        /*001a*/ 	.short	0x0064
        /*001c*/ 	.short	0x0082
	.zero		2


//--------------------- .nv.info                  --------------------------
	.section	.nv.info,"",@"SHT_CUDA_INFO"
	.align	4


	//----- nvinfo : EIATTR_REGCOUNT
	.align		4
        /*0000*/ 	.byte	0x04, 0x2f
        /*0002*/ 	.short	(.L_1 - .L_0)
	.align		4
.L_0:
        /*0004*/ 	.word	index@(_Z16histogram_kernelPiiiS_)
        /*0008*/ 	.word	0x0000000a


	//----- nvinfo : EIATTR_FRAME_SIZE
	.align		4
.L_1:
        /*000c*/ 	.byte	0x04, 0x11
        /*000e*/ 	.short	(.L_3 - .L_2)
	.align		4
.L_2:
        /*0010*/ 	.word	index@(_Z16histogram_kernelPiiiS_)
        /*0014*/ 	.word	0x00000000


	//----- nvinfo : EIATTR_REGCOUNT
	.align		4
.L_3:
        /*0018*/ 	.byte	0x04, 0x2f
        /*001a*/ 	.short	(.L_5 - .L_4)
	.align		4
.L_4:
        /*001c*/ 	.word	index@(_Z19histogram_kernel_smPiiiS_)
        /*0020*/ 	.word	0x0000000a


	//----- nvinfo : EIATTR_FRAME_SIZE
	.align		4
.L_5:
        /*0024*/ 	.byte	0x04, 0x11
        /*0026*/ 	.short	(.L_7 - .L_6)
	.align		4
.L_6:
        /*0028*/ 	.word	index@(_Z19histogram_kernel_smPiiiS_)
        /*002c*/ 	.word	0x00000000


	//----- nvinfo : EIATTR_MIN_STACK_SIZE
	.align		4
.L_7:
        /*0030*/ 	.byte	0x04, 0x12
        /*0032*/ 	.short	(.L_9 - .L_8)
	.align		4
.L_8:
        /*0034*/ 	.word	index@(_Z19histogram_kernel_smPiiiS_)
        /*0038*/ 	.word	0x00000000


	//----- nvinfo : EIATTR_MIN_STACK_SIZE
	.align		4
.L_9:
        /*003c*/ 	.byte	0x04, 0x12
        /*003e*/ 	.short	(.L_11 - .L_10)
	.align		4
.L_10:
        /*0040*/ 	.word	index@(_Z16histogram_kernelPiiiS_)
        /*0044*/ 	.word	0x00000000
.L_11:


//--------------------- .nv.compat                --------------------------
	.section	.nv.compat,"",@"SHT_CUDA_COMPAT_INFO"
	.align	4
        /*0000*/ 	.byte	0x02, 0x09, 0x00, 0x00, 0x02, 0x02, 0x01, 0x00, 0x02, 0x05, 0x05, 0x00, 0x03, 0x07, 0x01, 0x01
        /*0010*/ 	.byte	0x02, 0x03, 0x00, 0x00, 0x02, 0x06, 0x01, 0x00, 0x04, 0x0b, 0x08, 0x00, 0x09, 0x00, 0x00, 0x00
        /*0020*/ 	.byte	0x00, 0x00, 0x00, 0x00


//--------------------- .nv.info._Z19histogram_kernel_smPiiiS_ --------------------------
	.section	.nv.info._Z19histogram_kernel_smPiiiS_,"",@"SHT_CUDA_INFO"
	.sectionflags	@""
	.align	4


	//----- nvinfo : EIATTR_CUDA_API_VERSION
	.align		4
        /*0000*/ 	.byte	0x04, 0x37
        /*0002*/ 	.short	(.L_13 - .L_12)
.L_12:
        /*0004*/ 	.word	0x00000082


	//----- nvinfo : EIATTR_KPARAM_INFO
	.align		4
.L_13:
        /*0008*/ 	.byte	0x04, 0x17
        /*000a*/ 	.short	(.L_15 - .L_14)
.L_14:
        /*000c*/ 	.word	0x00000000
        /*0010*/ 	.short	0x0003
        /*0012*/ 	.short	0x0010
        /*0014*/ 	.byte	0x00, 0xf5, 0x21, 0x00


	//----- nvinfo : EIATTR_KPARAM_INFO
	.align		4
.L_15:
        /*0018*/ 	.byte	0x04, 0x17
        /*001a*/ 	.short	(.L_17 - .L_16)
.L_16:
        /*001c*/ 	.word	0x00000000
        /*0020*/ 	.short	0x0002
        /*0022*/ 	.short	0x000c
        /*0024*/ 	.byte	0x00, 0xf0, 0x11, 0x00


	//----- nvinfo : EIATTR_KPARAM_INFO
	.align		4
.L_17:
        /*0028*/ 	.byte	0x04, 0x17
        /*002a*/ 	.short	(.L_19 - .L_18)
.L_18:
        /*002c*/ 	.word	0x00000000
        /*0030*/ 	.short	0x0001
        /*0032*/ 	.short	0x0008
        /*0034*/ 	.byte	0x00, 0xf0, 0x11, 0x00


	//----- nvinfo : EIATTR_KPARAM_INFO
	.align		4
.L_19:
        /*0038*/ 	.byte	0x04, 0x17
        /*003a*/ 	.short	(.L_21 - .L_20)
.L_20:
        /*003c*/ 	.word	0x00000000
        /*0040*/ 	.short	0x0000
        /*0042*/ 	.short	0x0000
        /*0044*/ 	.byte	0x00, 0xf5, 0x21, 0x00


	//----- nvinfo : EIATTR_SPARSE_MMA_MASK
	.align		4
.L_21:
        /*0048*/ 	.byte	0x03, 0x50
        /*004a*/ 	.short	0x0000


	//----- nvinfo : EIATTR_MAXREG_COUNT
	.align		4
        /*004c*/ 	.byte	0x03, 0x1b
        /*004e*/ 	.short	0x00ff


	//----- nvinfo : EIATTR_NUM_BARRIERS
	.align		4
        /*0050*/ 	.byte	0x02, 0x4c
        /*0052*/ 	.byte	0x01
	.zero		1


	//----- nvinfo : EIATTR_MERCURY_ISA_VERSION
	.align		4
        /*0054*/ 	.byte	0x03, 0x5f
        /*0056*/ 	.short	0x0101


	//----- nvinfo : EIATTR_VRC_CTA_INIT_COUNT
	.align		4
        /*0058*/ 	.byte	0x02, 0x4a
	.zero		1
	.zero		1


	//----- nvinfo : EIATTR_EXIT_INSTR_OFFSETS
	.align		4
        /*005c*/ 	.byte	0x04, 0x1c
        /*005e*/ 	.short	(.L_23 - .L_22)


	//   ....[0]....
.L_22:
        /*0060*/ 	.word	0x00000200


	//   ....[1]....
        /*0064*/ 	.word	0x00000290


	//----- nvinfo : EIATTR_CRS_STACK_SIZE
	.align		4
.L_23:
        /*0068*/ 	.byte	0x04, 0x1e
        /*006a*/ 	.short	(.L_25 - .L_24)
.L_24:
        /*006c*/ 	.word	0x00000000


	//----- nvinfo : EIATTR_CBANK_PARAM_SIZE
	.align		4
.L_25:
        /*0070*/ 	.byte	0x03, 0x19
        /*0072*/ 	.short	0x0018


	//----- nvinfo : EIATTR_PARAM_CBANK
	.align		4
        /*0074*/ 	.byte	0x04, 0x0a
        /*0076*/ 	.short	(.L_27 - .L_26)
	.align		4
.L_26:
        /*0078*/ 	.word	index@(.nv.constant0._Z19histogram_kernel_smPiiiS_)
        /*007c*/ 	.short	0x0380
        /*007e*/ 	.short	0x0018


	//----- nvinfo : EIATTR_SW_WAR
	.align		4
.L_27:
        /*0080*/ 	.byte	0x04, 0x36
        /*0082*/ 	.short	(.L_29 - .L_28)
.L_28:
        /*0084*/ 	.word	0x00000008
.L_29:


//--------------------- .nv.info._Z16histogram_kernelPiiiS_ --------------------------
	.section	.nv.info._Z16histogram_kernelPiiiS_,"",@"SHT_CUDA_INFO"
	.sectionflags	@""
	.align	4


	//----- nvinfo : EIATTR_CUDA_API_VERSION
	.align		4
        /*0000*/ 	.byte	0x04, 0x37
        /*0002*/ 	.short	(.L_31 - .L_30)
.L_30:
        /*0004*/ 	.word	0x00000082


	//----- nvinfo : EIATTR_KPARAM_INFO
	.align		4
.L_31:
        /*0008*/ 	.byte	0x04, 0x17
        /*000a*/ 	.short	(.L_33 - .L_32)
.L_32:
        /*000c*/ 	.word	0x00000000
        /*0010*/ 	.short	0x0003
        /*0012*/ 	.short	0x0010
        /*0014*/ 	.byte	0x00, 0xf5, 0x21, 0x00


	//----- nvinfo : EIATTR_KPARAM_INFO
	.align		4
.L_33:
        /*0018*/ 	.byte	0x04, 0x17
        /*001a*/ 	.short	(.L_35 - .L_34)
.L_34:
        /*001c*/ 	.word	0x00000000
        /*0020*/ 	.short	0x0002
        /*0022*/ 	.short	0x000c
        /*0024*/ 	.byte	0x00, 0xf0, 0x11, 0x00


	//----- nvinfo : EIATTR_KPARAM_INFO
	.align		4
.L_35:
        /*0028*/ 	.byte	0x04, 0x17
        /*002a*/ 	.short	(.L_37 - .L_36)
.L_36:
        /*002c*/ 	.word	0x00000000
        /*0030*/ 	.short	0x0001
        /*0032*/ 	.short	0x0008
        /*0034*/ 	.byte	0x00, 0xf0, 0x11, 0x00


	//----- nvinfo : EIATTR_KPARAM_INFO
	.align		4
.L_37:
        /*0038*/ 	.byte	0x04, 0x17
        /*003a*/ 	.short	(.L_39 - .L_38)
.L_38:
        /*003c*/ 	.word	0x00000000
        /*0040*/ 	.short	0x0000
        /*0042*/ 	.short	0x0000
        /*0044*/ 	.byte	0x00, 0xf5, 0x21, 0x00


	//----- nvinfo : EIATTR_SPARSE_MMA_MASK
	.align		4
.L_39:
        /*0048*/ 	.byte	0x03, 0x50
        /*004a*/ 	.short	0x0000


	//----- nvinfo : EIATTR_MAXREG_COUNT
	.align		4
        /*004c*/ 	.byte	0x03, 0x1b
        /*004e*/ 	.short	0x00ff


	//----- nvinfo : EIATTR_MERCURY_ISA_VERSION
	.align		4
        /*0050*/ 	.byte	0x03, 0x5f
        /*0052*/ 	.short	0x0101


	//----- nvinfo : EIATTR_VRC_CTA_INIT_COUNT
	.align		4
        /*0054*/ 	.byte	0x02, 0x4a
	.zero		1
	.zero		1


	//----- nvinfo : EIATTR_EXIT_INSTR_OFFSETS
	.align		4
        /*0058*/ 	.byte	0x04, 0x1c
        /*005a*/ 	.short	(.L_41 - .L_40)


	//   ....[0]....
.L_40:
        /*005c*/ 	.word	0x00000070


	//   ....[1]....
        /*0060*/ 	.word	0x000000f0


	//   ....[2]....
        /*0064*/ 	.word	0x00000140


	//----- nvinfo : EIATTR_CBANK_PARAM_SIZE
	.align		4
.L_41:
        /*0068*/ 	.byte	0x03, 0x19
        /*006a*/ 	.short	0x0018


	//----- nvinfo : EIATTR_PARAM_CBANK
	.align		4
        /*006c*/ 	.byte	0x04, 0x0a
        /*006e*/ 	.short	(.L_43 - .L_42)
	.align		4
.L_42:
        /*0070*/ 	.word	index@(.nv.constant0._Z16histogram_kernelPiiiS_)
        /*0074*/ 	.short	0x0380
        /*0076*/ 	.short	0x0018


	//----- nvinfo : EIATTR_SW_WAR
	.align		4
.L_43:
        /*0078*/ 	.byte	0x04, 0x36
        /*007a*/ 	.short	(.L_45 - .L_44)
.L_44:
        /*007c*/ 	.word	0x00000008
.L_45:


//--------------------- .nv.callgraph             --------------------------
	.section	.nv.callgraph,"",@"SHT_CUDA_CALLGRAPH"
	.align	4
	.sectionentsize	8
	.align		4
        /*0000*/ 	.word	0x00000000
	.align		4
        /*0004*/ 	.word	0xffffffff
	.align		4
        /*0008*/ 	.word	0x00000000
	.align		4
        /*000c*/ 	.word	0xfffffffe
	.align		4
        /*0010*/ 	.word	0x00000000
	.align		4
        /*0014*/ 	.word	0xfffffffd
	.align		4
        /*0018*/ 	.word	0x00000000
	.align		4
        /*001c*/ 	.word	0xfffffffc


//--------------------- .text._Z19histogram_kernel_smPiiiS_ --------------------------
	.section	.text._Z19histogram_kernel_smPiiiS_,"ax",@progbits
	.align	128
        .global         _Z19histogram_kernel_smPiiiS_
        .type           _Z19histogram_kernel_smPiiiS_,@function
        .size           _Z19histogram_kernel_smPiiiS_,(.L_x_4 - _Z19histogram_kernel_smPiiiS_)
        .other          _Z19histogram_kernel_smPiiiS_,@"STO_CUDA_ENTRY STV_DEFAULT"
_Z19histogram_kernel_smPiiiS_:
.text._Z19histogram_kernel_smPiiiS_:
[----:B------:R-:W-:Y:S01]  /*0000*/  LDC R1, c[0x0][0x37c] ;  /* 0x0000df00ff017b82 */ /* 0x000fe20000000800 */
[----:B------:R-:W0:Y:S01]  /*0010*/  S2R R2, SR_TID.X ;  /* 0x0000000000027919 */ /* 0x000e220000002100 */
[----:B------:R-:W0:Y:S06]  /*0020*/  LDCU UR8, c[0x0][0x38c] ;  /* 0x00007180ff0877ac */ /* 0x000e2c0008000800 */
[----:B------:R-:W1:Y:S01]  /*0030*/  S2UR UR4, SR_CTAID.X ;  /* 0x00000000000479c3 */ /* 0x000e620000002500 */
[----:B------:R-:W-:Y:S01]  /*0040*/  BSSY.RECONVERGENT B0, `(.L_x_0) ;  /* 0x000001a000007945 */ /* 0x000fe20003800200 */
[----:B------:R-:W2:Y:S01]  /*0050*/  LDCU UR5, c[0x0][0x388] ;  /* 0x00007100ff0577ac */ /* 0x000ea20008000800 */
[----:B------:R-:W3:Y:S05]  /*0060*/  LDCU.64 UR6, c[0x0][0x358] ;  /* 0x00006b00ff0677ac */ /* 0x000eea0008000a00 */
[----:B------:R-:W1:Y:S01]  /*0070*/  LDC R5, c[0x0][0x360] ;  /* 0x0000d800ff057b82 */ /* 0x000e620000000800 */
[----:B0-----:R-:W-:Y:S01]  /*0080*/  ISETP.GE.U32.AND P0, PT, R2, UR8, PT ;  /* 0x0000000802007c0c */ /* 0x001fe2000bf06070 */
[----:B-1----:R-:W-:-:S05]  /*0090*/  IMAD R5, R5, UR4, R2 ;  /* 0x0000000405057c24 */ /* 0x002fca000f8e0202 */
[C---:B--2---:R-:W-:Y:S02]  /*00a0*/  ISETP.GE.AND P2, PT, R5.reuse, UR5, PT ;  /* 0x0000000505007c0c */ /* 0x044fe4000bf46270 */
[----:B------:R-:W-:-:S05]  /*00b0*/  ISETP.GE.AND P1, PT, R5, UR8, PT ;  /* 0x0000000805007c0c */ /* 0x000fca000bf26270 */
[----:B------:R-:W0:Y:S01]  /*00c0*/  @!P0 S2R R3, SR_CgaCtaId ;  /* 0x0000000000038919 */ /* 0x000e220000008800 */
[----:B------:R-:W-:-:S04]  /*00d0*/  @!P0 MOV R0, 0x400 ;  /* 0x0000040000008802 */ /* 0x000fc80000000f00 */
[----:B0-----:R-:W-:-:S05]  /*00e0*/  @!P0 LEA R0, R3, R0, 0x18 ;  /* 0x0000000003008211 */ /* 0x001fca00078ec0ff */
[----:B------:R-:W-:-:S05]  /*00f0*/  @!P0 IMAD R0, R2, 0x4, R0 ;  /* 0x0000000402008824 */ /* 0x000fca00078e0200 */
[----:B------:R0:W-:Y:S01]  /*0100*/  @!P0 STS [R0], RZ ;  /* 0x000000ff00008388 */ /* 0x0001e20000000800 */
[----:B------:R-:W-:Y:S06]  /*0110*/  BAR.SYNC.DEFER_BLOCKING 0x0 ;  /* 0x0000000000007b1d */ /* 0x000fec0000010000 */
[----:B---3--:R-:W-:Y:S05]  /*0120*/  @P2 BRA `(.L_x_1) ;  /* 0x00000000002c2947 */ /* 0x008fea0003800000 */
[----:B------:R-:W1:Y:S02]  /*0130*/  LDC.64 R2, c[0x0][0x380] ;  /* 0x0000e000ff027b82 */ /* 0x000e640000000a00 */
[----:B-1----:R-:W-:-:S06]  /*0140*/  IMAD.WIDE R2, R5, 0x4, R2 ;  /* 0x0000000405027825 */ /* 0x002fcc00078e0202 */
[----:B------:R-:W2:Y:S02]  /*0150*/  LDG.E R2, desc[UR6][R2.64] ;  /* 0x0000000602027981 */ /* 0x000ea4000c1e1900 */
[----:B--2---:R-:W-:-:S04]  /*0160*/  ISETP.GE.AND P0, PT, R2, UR8, PT ;  /* 0x0000000802007c0c */ /* 0x004fc8000bf06270 */
[----:B------:R-:W-:-:S13]  /*0170*/  ISETP.LT.OR P0, PT, R2, RZ, P0 ;  /* 0x000000ff0200720c */ /* 0x000fda0000701670 */
[----:B------:R-:W-:Y:S05]  /*0180*/  @P0 BRA `(.L_x_1) ;  /* 0x0000000000140947 */ /* 0x000fea0003800000 */
[----:B------:R-:W1:Y:S01]  /*0190*/  S2UR UR5, SR_CgaCtaId ;  /* 0x00000000000579c3 */ /* 0x000e620000008800 */
[----:B------:R-:W-:Y:S02]  /*01a0*/  UMOV UR4, 0x400 ;  /* 0x0000040000047882 */ /* 0x000fe40000000000 */
[----:B-1----:R-:W-:-:S06]  /*01b0*/  ULEA UR4, UR5, UR4, 0x18 ;  /* 0x0000000405047291 */ /* 0x002fcc000f8ec0ff */
[----:B------:R-:W-:-:S05]  /*01c0*/  LEA R2, R2, UR4, 0x2 ;  /* 0x0000000402027c11 */ /* 0x000fca000f8e10ff */
[----:B------:R1:W-:Y:S02]  /*01d0*/  ATOMS.POPC.INC.32 RZ, [R2+URZ] ;  /* 0x0000000002ff7f8c */ /* 0x0003e4000d8000ff */
.L_x_1:
[----:B------:R-:W-:Y:S05]  /*01e0*/  BSYNC.RECONVERGENT B0 ;  /* 0x0000000000007941 */ /* 0x000fea0003800200 */
.L_x_0:
[----:B------:R-:W-:Y:S06]  /*01f0*/  BAR.SYNC.DEFER_BLOCKING 0x0 ;  /* 0x0000000000007b1d */ /* 0x000fec0000010000 */
[----:B------:R-:W-:Y:S05]  /*0200*/  @P1 EXIT ;  /* 0x000000000000194d */ /* 0x000fea0003800000 */
[----:B------:R-:W2:Y:S01]  /*0210*/  S2UR UR5, SR_CgaCtaId ;  /* 0x00000000000579c3 */ /* 0x000ea20000008800 */
[----:B------:R-:W-:-:S07]  /*0220*/  UMOV UR4, 0x400 ;  /* 0x0000040000047882 */ /* 0x000fce0000000000 */
[----:B-1----:R-:W1:Y:S01]  /*0230*/  LDC.64 R2, c[0x0][0x390] ;  /* 0x0000e400ff027b82 */ /* 0x002e620000000a00 */
[----:B--2---:R-:W-:-:S06]  /*0240*/  ULEA UR4, UR5, UR4, 0x18 ;  /* 0x0000000405047291 */ /* 0x004fcc000f8ec0ff */
[C---:B0-----:R-:W-:Y:S01]  /*0250*/  LEA R0, R5.reuse, UR4, 0x2 ;  /* 0x0000000405007c11 */ /* 0x041fe2000f8e10ff */
[----:B-1----:R-:W-:-:S04]  /*0260*/  IMAD.WIDE R2, R5, 0x4, R2 ;  /* 0x0000000405027825 */ /* 0x002fc800078e0202 */
[----:B------:R-:W0:Y:S04]  /*0270*/  LDS R7, [R0] ;  /* 0x0000000000077984 */ /* 0x000e280000000800 */
[----:B0-----:R-:W-:Y:S01]  /*0280*/  REDG.E.ADD.STRONG.GPU desc[UR6][R2.64], R7 ;  /* 0x000000070200798e */ /* 0x001fe2000c12e106 */
[----:B------:R-:W-:Y:S05]  /*0290*/  EXIT ;  /* 0x000000000000794d */ /* 0x000fea0003800000 */
.L_x_2:
[----:B------:R-:W-:-:S00]  /*02a0*/  BRA `(.L_x_2) ;  /* 0xfffffffc00fc7947 */ /* 0x000fc0000383ffff */
[----:B------:R-:W-:-:S00]  /*02b0*/  NOP ;  /* 0x0000000000007918 */ /* 0x000fc00000000000 */
        /* <DEDUP_REMOVED lines=12> */
.L_x_4:


//--------------------- .text._Z16histogram_kernelPiiiS_ --------------------------
	.section	.text._Z16histogram_kernelPiiiS_,"ax",@progbits
	.align	128
        .global         _Z16histogram_kernelPiiiS_
        .type           _Z16histogram_kernelPiiiS_,@function
        .size           _Z16histogram_kernelPiiiS_,(.L_x_5 - _Z16histogram_kernelPiiiS_)
        .other          _Z16histogram_kernelPiiiS_,@"STO_CUDA_ENTRY STV_DEFAULT"
_Z16histogram_kernelPiiiS_:
.text._Z16histogram_kernelPiiiS_:
[----:B------:R-:W-:Y:S01]  /*0000*/  LDC R1, c[0x0][0x37c] ;  /* 0x0000df00ff017b82 */ /* 0x000fe20000000800 */
[----:B------:R-:W0:Y:S07]  /*0010*/  S2R R0, SR_TID.X ;  /* 0x0000000000007919 */ /* 0x000e2e0000002100 */
[----:B------:R-:W0:Y:S01]  /*0020*/  S2UR UR4, SR_CTAID.X ;  /* 0x00000000000479c3 */ /* 0x000e220000002500 */
[----:B------:R-:W1:Y:S07]  /*0030*/  LDCU UR5, c[0x0][0x388] ;  /* 0x00007100ff0577ac */ /* 0x000e6e0008000800 */
[----:B------:R-:W0:Y:S02]  /*0040*/  LDC R5, c[0x0][0x360] ;  /* 0x0000d800ff057b82 */ /* 0x000e240000000800 */
[----:B0-----:R-:W-:-:S05]  /*0050*/  IMAD R5, R5, UR4, R0 ;  /* 0x0000000405057c24 */ /* 0x001fca000f8e0200 */
[----:B-1----:R-:W-:-:S13]  /*0060*/  ISETP.GE.AND P0, PT, R5, UR5, PT ;  /* 0x0000000505007c0c */ /* 0x002fda000bf06270 */
[----:B------:R-:W-:Y:S05]  /*0070*/  @P0 EXIT ;  /* 0x000000000000094d */ /* 0x000fea0003800000 */
[----:B------:R-:W0:Y:S01]  /*0080*/  LDC.64 R2, c[0x0][0x380] ;  /* 0x0000e000ff027b82 */ /* 0x000e220000000a00 */
[----:B------:R-:W1:Y:S01]  /*0090*/  LDCU.64 UR4, c[0x0][0x358] ;  /* 0x00006b00ff0477ac */ /* 0x000e620008000a00 */
[----:B------:R-:W2:Y:S01]  /*00a0*/  LDCU UR6, c[0x0][0x38c] ;  /* 0x00007180ff0677ac */ /* 0x000ea20008000800 */
[----:B0-----:R-:W-:-:S05]  /*00b0*/  IMAD.WIDE R2, R5, 0x4, R2 ;  /* 0x0000000405027825 */ /* 0x001fca00078e0202 */
[----:B-1----:R-:W2:Y:S02]  /*00c0*/  LDG.E R5, desc[UR4][R2.64] ;  /* 0x0000000402057981 */ /* 0x002ea4000c1e1900 */
[----:B--2---:R-:W-:-:S04]  /*00d0*/  ISETP.GE.AND P0, PT, R5, UR6, PT ;  /* 0x0000000605007c0c */ /* 0x004fc8000bf06270 */
[----:B------:R-:W-:-:S13]  /*00e0*/  ISETP.LT.OR P0, PT, R5, RZ, P0 ;  /* 0x000000ff0500720c */ /* 0x000fda0000701670 */
[----:B------:R-:W-:Y:S05]  /*00f0*/  @P0 EXIT ;  /* 0x000000000000094d */ /* 0x000fea0003800000 */
[----:B------:R-:W0:Y:S01]  /*0100*/  LDC.64 R2, c[0x0][0x390] ;  /* 0x0000e400ff027b82 */ /* 0x000e220000000a00 */
[----:B------:R-:W-:Y:S02]  /*0110*/  HFMA2 R7, -RZ, RZ, 0, 5.9604644775390625e-08 ;  /* 0x00000001ff077431 */ /* 0x000fe400000001ff */
[----:B0-----:R-:W-:-:S05]  /*0120*/  IMAD.WIDE.U32 R2, R5, 0x4, R2 ;  /* 0x0000000405027825 */ /* 0x001fca00078e0002 */
[----:B------:R-:W-:Y:S01]  /*0130*/  REDG.E.ADD.STRONG.GPU desc[UR4][R2.64], R7 ;  /* 0x000000070200798e */ /* 0x000fe2000c12e104 */
[----:B------:R-:W-:Y:S05]  /*0140*/  EXIT ;  /* 0x000000000000794d */ /* 0x000fea0003800000 */
.L_x_3:
        /* <DEDUP_REMOVED lines=11> */
.L_x_5:


//--------------------- .nv.shared._Z19histogram_kernel_smPiiiS_ --------------------------
	.section	.nv.shared._Z19histogram_kernel_smPiiiS_,"aw",@nobits
	.sectionflags	@""
	.align	4
.nv.shared._Z19histogram_kernel_smPiiiS_:
	.zero		5120


//--------------------- .nv.shared.reserved.0     --------------------------
	.section	.nv.shared.reserved.0,"aw",@nobits
	.weak		__nv_reservedSMEM_offset_0_alias
	.size		__nv_reservedSMEM_offset_0_alias, 0, 64
	.other		__nv_reservedSMEM_offset_0_alias,@"STO_CUDA_RESERVED_SHARED STV_DEFAULT"
__nv_reservedSMEM_offset_0_alias:
	.zero		0
	.zero		64


//--------------------- .nv.constant0._Z19histogram_kernel_smPiiiS_ --------------------------
	.section	.nv.constant0._Z19histogram_kernel_smPiiiS_,"a",@progbits
	.sectionflags	@""
	.align	4
.nv.constant0._Z19histogram_kernel_smPiiiS_:
	.zero		920


//--------------------- .nv.constant0._Z16histogram_kernelPiiiS_ --------------------------
	.section	.nv.constant0._Z16histogram_kernelPiiiS_,"a",@progbits
	.sectionflags	@""
	.align	4
.nv.constant0._Z16histogram_kernelPiiiS_:
	.zero		920


//--------------------- SYMBOLS --------------------------

	.type		.nv.reservedSmem.offset0,@object
	.size		.nv.reservedSmem.offset0,0x4
	.type		.nv.reservedSmem.cap,@object
	.size		.nv.reservedSmem.cap,0x4
